//
// Generated by NVIDIA NVVM Compiler
//
// Compiler Build ID: CL-36424714
// Cuda compilation tools, release 13.0, V13.0.88
// Based on NVVM 20.0.0
//

.version 9.0
.target sm_100
.address_size 64

	// .globl	_Z15gelu_f32_kernelPKfPfi

.visible .entry _Z15gelu_f32_kernelPKfPfi(
	.param .u64 .ptr .align 1 _Z15gelu_f32_kernelPKfPfi_param_0,
	.param .u64 .ptr .align 1 _Z15gelu_f32_kernelPKfPfi_param_1,
	.param .u32 _Z15gelu_f32_kernelPKfPfi_param_2
)
{
	.reg .pred 	%p<4>;
	.reg .b32 	%r<6>;
	.reg .b32 	%f<31>;
	.reg .b64 	%rd<9>;

	ld.param.u64 	%rd1, [_Z15gelu_f32_kernelPKfPfi_param_0];
	ld.param.u64 	%rd2, [_Z15gelu_f32_kernelPKfPfi_param_1];
	ld.param.u32 	%r2, [_Z15gelu_f32_kernelPKfPfi_param_2];
	mov.u32 	%r3, %ctaid.x;
	mov.u32 	%r4, %ntid.x;
	mov.u32 	%r5, %tid.x;
	mad.lo.s32 	%r1, %r3, %r4, %r5;
	setp.ge.s32 	%p1, %r1, %r2;
	@%p1 bra 	$L__BB0_4;
	cvta.to.global.u64 	%rd3, %rd1;
	mul.wide.s32 	%rd4, %r1, 4;
	add.s64 	%rd5, %rd3, %rd4;
	ld.global.nc.f32 	%f1, [%rd5];
	mul.f32 	%f2, %f1, 0f3F3504F3;
	abs.f32 	%f6, %f2;
	setp.ltu.f32 	%p2, %f6, 0f3F8060FE;
	setp.ge.f32 	%p3, %f6, 0f3F8060FE;
	mul.f32 	%f7, %f2, %f2;
	selp.f32 	%f8, %f6, %f7, %p3;
	selp.f32 	%f9, 0f38EB4C3A, 0f38B1E96A, %p3;
	selp.f32 	%f10, 0fBAAE005B, 0fBA574D20, %p3;
	fma.rn.f32 	%f11, %f9, %f8, %f10;
	selp.f32 	%f12, 0f3C09919F, 0f3BAAD5EA, %p3;
	fma.rn.f32 	%f13, %f11, %f8, %f12;
	selp.f32 	%f14, 0fBD24D99A, 0fBCDC1BE7, %p3;
	fma.rn.f32 	%f15, %f13, %f8, %f14;
	selp.f32 	%f16, 0f3E235519, 0f3DE718AF, %p3;
	fma.rn.f32 	%f17, %f15, %f8, %f16;
	selp.f32 	%f18, 0f3F69B4F9, 0fBEC093AC, %p3;
	fma.rn.f32 	%f19, %f17, %f8, %f18;
	selp.f32 	%f20, 0f3F210A14, 0f3E0375D3, %p3;
	fma.rn.f32 	%f21, %f19, %f8, %f20;
	neg.f32 	%f22, %f8;
	selp.f32 	%f23, %f22, %f2, %p3;
	fma.rn.f32 	%f30, %f21, %f23, %f23;
	@%p2 bra 	$L__BB0_3;
	ex2.approx.ftz.f32 	%f24, %f30;
	mov.f32 	%f25, 0f3F800000;
	sub.f32 	%f26, %f25, %f24;
	copysign.f32 	%f30, %f2, %f26;
$L__BB0_3:
	add.f32 	%f27, %f30, 0f3F800000;
	mul.f32 	%f28, %f1, 0f3F000000;
	mul.f32 	%f29, %f28, %f27;
	cvta.to.global.u64 	%rd6, %rd2;
	add.s64 	%rd8, %rd6, %rd4;
	st.global.f32 	[%rd8], %f29;
$L__BB0_4:
	ret;

}
	// .globl	_Z21gelu_quick_f32_kernelPKfPfi
.visible .entry _Z21gelu_quick_f32_kernelPKfPfi(
	.param .u64 .ptr .align 1 _Z21gelu_quick_f32_kernelPKfPfi_param_0,
	.param .u64 .ptr .align 1 _Z21gelu_quick_f32_kernelPKfPfi_param_1,
	.param .u32 _Z21gelu_quick_f32_kernelPKfPfi_param_2
)
{
	.reg .pred 	%p<4>;
	.reg .b32 	%r<6>;
	.reg .b32 	%f<24>;
	.reg .b64 	%rd<8>;

	ld.param.u64 	%rd1, [_Z21gelu_quick_f32_kernelPKfPfi_param_0];
	ld.param.u64 	%rd2, [_Z21gelu_quick_f32_kernelPKfPfi_param_1];
	ld.param.u32 	%r2, [_Z21gelu_quick_f32_kernelPKfPfi_param_2];
	mov.u32 	%r3, %ctaid.x;
	mov.u32 	%r4, %ntid.x;
	mov.u32 	%r5, %tid.x;
	mad.lo.s32 	%r1, %r3, %r4, %r5;
	setp.ge.s32 	%p1, %r1, %r2;
	@%p1 bra 	$L__BB1_2;
	cvta.to.global.u64 	%rd3, %rd1;
	cvta.to.global.u64 	%rd4, %rd2;
	mul.wide.s32 	%rd5, %r1, 4;
	add.s64 	%rd6, %rd3, %rd5;
	ld.global.nc.f32 	%f1, [%rd6];
	mul.f32 	%f2, %f1, 0f3F000000;
	mul.f32 	%f3, %f1, 0f3F4C422A;
	mul.f32 	%f4, %f1, 0f3D372713;
	fma.rn.f32 	%f5, %f1, %f4, 0f3F800000;
	mul.f32 	%f6, %f3, %f5;
	abs.f32 	%f7, %f6;
	mul.f32 	%f8, %f7, 0f4038AA3B;
	ex2.approx.ftz.f32 	%f9, %f8;
	add.f32 	%f10, %f9, 0f3F800000;
	rcp.approx.ftz.f32 	%f11, %f10;
	fma.rn.f32 	%f12, %f11, 0fC0000000, 0f3F800000;
	setp.ge.f32 	%p2, %f7, 0f41102CB4;
	selp.f32 	%f13, 0f3F800000, %f12, %p2;
	copysign.f32 	%f14, %f6, %f13;
	mul.f32 	%f15, %f6, %f6;
	fma.rn.f32 	%f16, %f15, 0f3C80F082, 0fBD563CAE;
	fma.rn.f32 	%f17, %f16, %f15, 0f3E085941;
	fma.rn.f32 	%f18, %f17, %f15, 0fBEAAA9ED;
	fma.rn.f32 	%f19, %f18, %f15, 0f00000000;
	fma.rn.f32 	%f20, %f19, %f6, %f6;
	setp.ge.f32 	%p3, %f7, 0f3F19999A;
	selp.f32 	%f21, %f14, %f20, %p3;
	add.f32 	%f22, %f21, 0f3F800000;
	mul.f32 	%f23, %f2, %f22;
	add.s64 	%rd7, %rd4, %rd5;
	st.global.f32 	[%rd7], %f23;
$L__BB1_2:
	ret;

}
	// .globl	_Z26gelu_quick_f32_vec4_kernelPK6float4PS_i
.visible .entry _Z26gelu_quick_f32_vec4_kernelPK6float4PS_i(
	.param .u64 .ptr .align 1 _Z26gelu_quick_f32_vec4_kernelPK6float4PS_i_param_0,
	.param .u64 .ptr .align 1 _Z26gelu_quick_f32_vec4_kernelPK6float4PS_i_param_1,
	.param .u32 _Z26gelu_quick_f32_vec4_kernelPK6float4PS_i_param_2
)
{
	.reg .pred 	%p<10>;
	.reg .b32 	%r<10>;
	.reg .b32 	%f<93>;
	.reg .b64 	%rd<8>;

	ld.param.u64 	%rd1, [_Z26gelu_quick_f32_vec4_kernelPK6float4PS_i_param_0];
	ld.param.u64 	%rd2, [_Z26gelu_quick_f32_vec4_kernelPK6float4PS_i_param_1];
	ld.param.u32 	%r2, [_Z26gelu_quick_f32_vec4_kernelPK6float4PS_i_param_2];
	mov.u32 	%r3, %ctaid.x;
	mov.u32 	%r4, %ntid.x;
	mov.u32 	%r5, %tid.x;
	mad.lo.s32 	%r1, %r3, %r4, %r5;
	shr.s32 	%r6, %r2, 31;
	shr.u32 	%r7, %r6, 30;
	add.s32 	%r8, %r2, %r7;
	shr.s32 	%r9, %r8, 2;
	setp.ge.s32 	%p1, %r1, %r9;
	@%p1 bra 	$L__BB2_2;
	cvta.to.global.u64 	%rd3, %rd1;
	cvta.to.global.u64 	%rd4, %rd2;
	mul.wide.s32 	%rd5, %r1, 16;
	add.s64 	%rd6, %rd3, %rd5;
	ld.global.nc.v4.f32 	{%f1, %f2, %f3, %f4}, [%rd6];
	mul.f32 	%f5, %f1, 0f3F000000;
	mul.f32 	%f6, %f1, 0f3F4C422A;
	mul.f32 	%f7, %f1, 0f3D372713;
	fma.rn.f32 	%f8, %f1, %f7, 0f3F800000;
	mul.f32 	%f9, %f6, %f8;
	abs.f32 	%f10, %f9;
	mul.f32 	%f11, %f10, 0f4038AA3B;
	ex2.approx.ftz.f32 	%f12, %f11;
	add.f32 	%f13, %f12, 0f3F800000;
	rcp.approx.ftz.f32 	%f14, %f13;
	fma.rn.f32 	%f15, %f14, 0fC0000000, 0f3F800000;
	setp.ge.f32 	%p2, %f10, 0f41102CB4;
	selp.f32 	%f16, 0f3F800000, %f15, %p2;
	copysign.f32 	%f17, %f9, %f16;
	mul.f32 	%f18, %f9, %f9;
	fma.rn.f32 	%f19, %f18, 0f3C80F082, 0fBD563CAE;
	fma.rn.f32 	%f20, %f19, %f18, 0f3E085941;
	fma.rn.f32 	%f21, %f20, %f18, 0fBEAAA9ED;
	fma.rn.f32 	%f22, %f21, %f18, 0f00000000;
	fma.rn.f32 	%f23, %f22, %f9, %f9;
	setp.ge.f32 	%p3, %f10, 0f3F19999A;
	selp.f32 	%f24, %f17, %f23, %p3;
	add.f32 	%f25, %f24, 0f3F800000;
	mul.f32 	%f26, %f5, %f25;
	mul.f32 	%f27, %f2, 0f3F000000;
	mul.f32 	%f28, %f2, 0f3F4C422A;
	mul.f32 	%f29, %f2, 0f3D372713;
	fma.rn.f32 	%f30, %f2, %f29, 0f3F800000;
	mul.f32 	%f31, %f28, %f30;
	abs.f32 	%f32, %f31;
	mul.f32 	%f33, %f32, 0f4038AA3B;
	ex2.approx.ftz.f32 	%f34, %f33;
	add.f32 	%f35, %f34, 0f3F800000;
	rcp.approx.ftz.f32 	%f36, %f35;
	fma.rn.f32 	%f37, %f36, 0fC0000000, 0f3F800000;
	setp.ge.f32 	%p4, %f32, 0f41102CB4;
	selp.f32 	%f38, 0f3F800000, %f37, %p4;
	copysign.f32 	%f39, %f31, %f38;
	mul.f32 	%f40, %f31, %f31;
	fma.rn.f32 	%f41, %f40, 0f3C80F082, 0fBD563CAE;
	fma.rn.f32 	%f42, %f41, %f40, 0f3E085941;
	fma.rn.f32 	%f43, %f42, %f40, 0fBEAAA9ED;
	fma.rn.f32 	%f44, %f43, %f40, 0f00000000;
	fma.rn.f32 	%f45, %f44, %f31, %f31;
	setp.ge.f32 	%p5, %f32, 0f3F19999A;
	selp.f32 	%f46, %f39, %f45, %p5;
	add.f32 	%f47, %f46, 0f3F800000;
	mul.f32 	%f48, %f27, %f47;
	mul.f32 	%f49, %f3, 0f3F000000;
	mul.f32 	%f50, %f3, 0f3F4C422A;
	mul.f32 	%f51, %f3, 0f3D372713;
	fma.rn.f32 	%f52, %f3, %f51, 0f3F800000;
	mul.f32 	%f53, %f50, %f52;
	abs.f32 	%f54, %f53;
	mul.f32 	%f55, %f54, 0f4038AA3B;
	ex2.approx.ftz.f32 	%f56, %f55;
	add.f32 	%f57, %f56, 0f3F800000;
	rcp.approx.ftz.f32 	%f58, %f57;
	fma.rn.f32 	%f59, %f58, 0fC0000000, 0f3F800000;
	setp.ge.f32 	%p6, %f54, 0f41102CB4;
	selp.f32 	%f60, 0f3F800000, %f59, %p6;
	copysign.f32 	%f61, %f53, %f60;
	mul.f32 	%f62, %f53, %f53;
	fma.rn.f32 	%f63, %f62, 0f3C80F082, 0fBD563CAE;
	fma.rn.f32 	%f64, %f63, %f62, 0f3E085941;
	fma.rn.f32 	%f65, %f64, %f62, 0fBEAAA9ED;
	fma.rn.f32 	%f66, %f65, %f62, 0f00000000;
	fma.rn.f32 	%f67, %f66, %f53, %f53;
	setp.ge.f32 	%p7, %f54, 0f3F19999A;
	selp.f32 	%f68, %f61, %f67, %p7;
	add.f32 	%f69, %f68, 0f3F800000;
	mul.f32 	%f70, %f49, %f69;
	mul.f32 	%f71, %f4, 0f3F000000;
	mul.f32 	%f72, %f4, 0f3F4C422A;
	mul.f32 	%f73, %f4, 0f3D372713;
	fma.rn.f32 	%f74, %f4, %f73, 0f3F800000;
	mul.f32 	%f75, %f72, %f74;
	abs.f32 	%f76, %f75;
	mul.f32 	%f77, %f76, 0f4038AA3B;
	ex2.approx.ftz.f32 	%f78, %f77;
	add.f32 	%f79, %f78, 0f3F800000;
	rcp.approx.ftz.f32 	%f80, %f79;
	fma.rn.f32 	%f81, %f80, 0fC0000000, 0f3F800000;
	setp.ge.f32 	%p8, %f76, 0f41102CB4;
	selp.f32 	%f82, 0f3F800000, %f81, %p8;
	copysign.f32 	%f83, %f75, %f82;
	mul.f32 	%f84, %f75, %f75;
	fma.rn.f32 	%f85, %f84, 0f3C80F082, 0fBD563CAE;
	fma.rn.f32 	%f86, %f85, %f84, 0f3E085941;
	fma.rn.f32 	%f87, %f86, %f84, 0fBEAAA9ED;
	fma.rn.f32 	%f88, %f87, %f84, 0f00000000;
	fma.rn.f32 	%f89, %f88, %f75, %f75;
	setp.ge.f32 	%p9, %f76, 0f3F19999A;
	selp.f32 	%f90, %f83, %f89, %p9;
	add.f32 	%f91, %f90, 0f3F800000;
	mul.f32 	%f92, %f71, %f91;
	add.s64 	%rd7, %rd4, %rd5;
	st.global.v4.f32 	[%rd7], {%f26, %f48, %f70, %f92};
$L__BB2_2:
	ret;

}


// ===== COMPILED SASS (sm_100) =====

	.target	sm_100

	.elftype	@"ET_EXEC"


//--------------------- .note.nv.tkinfo           --------------------------
	.section	.note.nv.tkinfo,"",@"SHT_NOTE"
	.sectionflags	@"SHF_NOTE_NV_TKINFO"
	.tkinfo
        /*0018*/ 	.word	0x00000002
        /*0030*/ 	.string	""
        /*0030*/ 	.string	"ptxas"
        /*0030*/ 	.string	"Cuda compilation tools, release 13.0, V13.0.88"
        /*0030*/ 	.string	"Build cuda_13.0.r13.0/compiler.36424714_0"
        /*0030*/ 	.string	"-arch sm_100 -m 64 "



//--------------------- .note.nv.cuinfo           --------------------------
	.section	.note.nv.cuinfo,"",@"SHT_NOTE"
	.sectionflags	@"SHF_NOTE_NV_CUINFO"
        /*0018*/ 	.short	0x0002
        /*001a*/ 	.short	0x0064
        /*001c*/ 	.short	0x0082
	.zero		2


//--------------------- .nv.info                  --------------------------
	.section	.nv.info,"",@"SHT_CUDA_INFO"
	.align	4


	//----- nvinfo : EIATTR_REGCOUNT
	.align		4
        /*0000*/ 	.byte	0x04, 0x2f
        /*0002*/ 	.short	(.L_1 - .L_0)
	.align		4
.L_0:
        /*0004*/ 	.word	index@(_Z15gelu_f32_kernelPKfPfi)
        /*0008*/ 	.word	0x0000000d


	//----- nvinfo : EIATTR_FRAME_SIZE
	.align		4
.L_1:
        /*000c*/ 	.byte	0x04, 0x11
        /*000e*/ 	.short	(.L_3 - .L_2)
	.align		4
.L_2:
        /*0010*/ 	.word	index@(_Z15gelu_f32_kernelPKfPfi)
        /*0014*/ 	.word	0x00000000


	//----- nvinfo : EIATTR_REGCOUNT
	.align		4
.L_3:
        /*0018*/ 	.byte	0x04, 0x2f
        /*001a*/ 	.short	(.L_5 - .L_4)
	.align		4
.L_4:
        /*001c*/ 	.word	index@(_Z21gelu_quick_f32_kernelPKfPfi)
        /*0020*/ 	.word	0x0000000e


	//----- nvinfo : EIATTR_FRAME_SIZE
	.align		4
.L_5:
        /*0024*/ 	.byte	0x04, 0x11
        /*0026*/ 	.short	(.L_7 - .L_6)
	.align		4
.L_6:
        /*0028*/ 	.word	index@(_Z21gelu_quick_f32_kernelPKfPfi)
        /*002c*/ 	.word	0x00000000


	//----- nvinfo : EIATTR_REGCOUNT
	.align		4
.L_7:
        /*0030*/ 	.byte	0x04, 0x2f
        /*0032*/ 	.short	(.L_9 - .L_8)
	.align		4
.L_8:
        /*0034*/ 	.word	index@(_Z26gelu_quick_f32_vec4_kernelPK6float4PS_i)
        /*0038*/ 	.word	0x0000001a


	//----- nvinfo : EIATTR_FRAME_SIZE
	.align		4
.L_9:
        /*003c*/ 	.byte	0x04, 0x11
        /*003e*/ 	.short	(.L_11 - .L_10)
	.align		4
.L_10:
        /*0040*/ 	.word	index@(_Z26gelu_quick_f32_vec4_kernelPK6float4PS_i)
        /*0044*/ 	.word	0x00000000


	//----- nvinfo : EIATTR_MIN_STACK_SIZE
	.align		4
.L_11:
        /*0048*/ 	.byte	0x04, 0x12
        /*004a*/ 	.short	(.L_13 - .L_12)
	.align		4
.L_12:
        /*004c*/ 	.word	index@(_Z26gelu_quick_f32_vec4_kernelPK6float4PS_i)
        /*0050*/ 	.word	0x00000000


	//----- nvinfo : EIATTR_MIN_STACK_SIZE
	.align		4
.L_13:
        /*0054*/ 	.byte	0x04, 0x12
        /*0056*/ 	.short	(.L_15 - .L_14)
	.align		4
.L_14:
        /*0058*/ 	.word	index@(_Z21gelu_quick_f32_kernelPKfPfi)
        /*005c*/ 	.word	0x00000000


	//----- nvinfo : EIATTR_MIN_STACK_SIZE
	.align		4
.L_15:
        /*0060*/ 	.byte	0x04, 0x12
        /*0062*/ 	.short	(.L_17 - .L_16)
	.align		4
.L_16:
        /*0064*/ 	.word	index@(_Z15gelu_f32_kernelPKfPfi)
        /*0068*/ 	.word	0x00000000
.L_17:


//--------------------- .nv.compat                --------------------------
	.section	.nv.compat,"",@"SHT_CUDA_COMPAT_INFO"
	.align	4
        /*0000*/ 	.byte	0x02, 0x09, 0x00, 0x00, 0x02, 0x02, 0x01, 0x00, 0x02, 0x05, 0x05, 0x00, 0x03, 0x07, 0x01, 0x01
        /*0010*/ 	.byte	0x02, 0x03, 0x00, 0x00, 0x02, 0x06, 0x01, 0x00, 0x04, 0x0b, 0x08, 0x00, 0x01, 0x00, 0x00, 0x00
        /*0020*/ 	.byte	0x00, 0x00, 0x00, 0x00


//--------------------- .nv.info._Z26gelu_quick_f32_vec4_kernelPK6float4PS_i --------------------------
	.section	.nv.info._Z26gelu_quick_f32_vec4_kernelPK6float4PS_i,"",@"SHT_CUDA_INFO"
	.sectionflags	@""
	.align	4


	//----- nvinfo : EIATTR_CUDA_API_VERSION
	.align		4
        /*0000*/ 	.byte	0x04, 0x37
        /*0002*/ 	.short	(.L_19 - .L_18)
.L_18:
        /*0004*/ 	.word	0x00000082


	//----- nvinfo : EIATTR_KPARAM_INFO
	.align		4
.L_19:
        /*0008*/ 	.byte	0x04, 0x17
        /*000a*/ 	.short	(.L_21 - .L_20)
.L_20:
        /*000c*/ 	.word	0x00000000
        /*0010*/ 	.short	0x0002
        /*0012*/ 	.short	0x0010
        /*0014*/ 	.byte	0x00, 0xf0, 0x11, 0x00


	//----- nvinfo : EIATTR_KPARAM_INFO
	.align		4
.L_21:
        /*0018*/ 	.byte	0x04, 0x17
        /*001a*/ 	.short	(.L_23 - .L_22)
.L_22:
        /*001c*/ 	.word	0x00000000
        /*0020*/ 	.short	0x0001
        /*0022*/ 	.short	0x0008
        /*0024*/ 	.byte	0x00, 0xf5, 0x21, 0x00


	//----- nvinfo : EIATTR_KPARAM_INFO
	.align		4
.L_23:
        /*0028*/ 	.byte	0x04, 0x17
        /*002a*/ 	.short	(.L_25 - .L_24)
.L_24:
        /*002c*/ 	.word	0x00000000
        /*0030*/ 	.short	0x0000
        /*0032*/ 	.short	0x0000
        /*0034*/ 	.byte	0x00, 0xf5, 0x21, 0x00


	//----- nvinfo : EIATTR_SPARSE_MMA_MASK
	.align		4
.L_25:
        /*0038*/ 	.byte	0x03, 0x50
        /*003a*/ 	.short	0x0000


	//----- nvinfo : EIATTR_MAXREG_COUNT
	.align		4
        /*003c*/ 	.byte	0x03, 0x1b
        /*003e*/ 	.short	0x00ff


	//----- nvinfo : EIATTR_MERCURY_ISA_VERSION
	.align		4
        /*0040*/ 	.byte	0x03, 0x5f
        /*0042*/ 	.short	0x0101


	//----- nvinfo : EIATTR_VRC_CTA_INIT_COUNT
	.align		4
        /*0044*/ 	.byte	0x02, 0x4a
	.zero		1
	.zero		1


	//----- nvinfo : EIATTR_EXIT_INSTR_OFFSETS
	.align		4
        /*0048*/ 	.byte	0x04, 0x1c
        /*004a*/ 	.short	(.L_27 - .L_26)


	//   ....[0]....
.L_26:
        /*004c*/ 	.word	0x000000a0


	//   ....[1]....
        /*0050*/ 	.word	0x000006c0


	//----- nvinfo : EIATTR_CBANK_PARAM_SIZE
	.align		4
.L_27:
        /*0054*/ 	.byte	0x03, 0x19
        /*0056*/ 	.short	0x0014


	//----- nvinfo : EIATTR_PARAM_CBANK
	.align		4
        /*0058*/ 	.byte	0x04, 0x0a
        /*005a*/ 	.short	(.L_29 - .L_28)
	.align		4
.L_28:
        /*005c*/ 	.word	index@(.nv.constant0._Z26gelu_quick_f32_vec4_kernelPK6float4PS_i)
        /*0060*/ 	.short	0x0380
        /*0062*/ 	.short	0x0014


	//----- nvinfo : EIATTR_SW_WAR
	.align		4
.L_29:
        /*0064*/ 	.byte	0x04, 0x36
        /*0066*/ 	.short	(.L_31 - .L_30)
.L_30:
        /*0068*/ 	.word	0x00000008
.L_31:


//--------------------- .nv.info._Z21gelu_quick_f32_kernelPKfPfi --------------------------
	.section	.nv.info._Z21gelu_quick_f32_kernelPKfPfi,"",@"SHT_CUDA_INFO"
	.sectionflags	@""
	.align	4


	//----- nvinfo : EIATTR_CUDA_API_VERSION
	.align		4
        /*0000*/ 	.byte	0x04, 0x37
        /*0002*/ 	.short	(.L_33 - .L_32)
.L_32:
        /*0004*/ 	.word	0x00000082


	//----- nvinfo : EIATTR_KPARAM_INFO
	.align		4
.L_33:
        /*0008*/ 	.byte	0x04, 0x17
        /*000a*/ 	.short	(.L_35 - .L_34)
.L_34:
        /*000c*/ 	.word	0x00000000
        /*0010*/ 	.short	0x0002
        /*0012*/ 	.short	0x0010
        /*0014*/ 	.byte	0x00, 0xf0, 0x11, 0x00


	//----- nvinfo : EIATTR_KPARAM_INFO
	.align		4
.L_35:
        /*0018*/ 	.byte	0x04, 0x17
        /*001a*/ 	.short	(.L_37 - .L_36)
.L_36:
        /*001c*/ 	.word	0x00000000
        /*0020*/ 	.short	0x0001
        /*0022*/ 	.short	0x0008
        /*0024*/ 	.byte	0x00, 0xf5, 0x21, 0x00


	//----- nvinfo : EIATTR_KPARAM_INFO
	.align		4
.L_37:
        /*0028*/ 	.byte	0x04, 0x17
        /*002a*/ 	.short	(.L_39 - .L_38)
.L_38:
        /*002c*/ 	.word	0x00000000
        /*0030*/ 	.short	0x0000
        /*0032*/ 	.short	0x0000
        /*0034*/ 	.byte	0x00, 0xf5, 0x21, 0x00


	//----- nvinfo : EIATTR_SPARSE_MMA_MASK
	.align		4
.L_39:
        /*0038*/ 	.byte	0x03, 0x50
        /*003a*/ 	.short	0x0000


	//----- nvinfo : EIATTR_MAXREG_COUNT
	.align		4
        /*003c*/ 	.byte	0x03, 0x1b
        /*003e*/ 	.short	0x00ff


	//----- nvinfo : EIATTR_MERCURY_ISA_VERSION
	.align		4
        /*0040*/ 	.byte	0x03, 0x5f
        /*0042*/ 	.short	0x0101


	//----- nvinfo : EIATTR_VRC_CTA_INIT_COUNT
	.align		4
        /*0044*/ 	.byte	0x02, 0x4a
	.zero		1
	.zero		1


	//----- nvinfo : EIATTR_EXIT_INSTR_OFFSETS
	.align		4
        /*0048*/ 	.byte	0x04, 0x1c
        /*004a*/ 	.short	(.L_41 - .L_40)


	//   ....[0]....
.L_40:
        /*004c*/ 	.word	0x00000070


	//   ....[1]....
        /*0050*/ 	.word	0x00000270


	//----- nvinfo : EIATTR_CBANK_PARAM_SIZE
	.align		4
.L_41:
        /*0054*/ 	.byte	0x03, 0x19
        /*0056*/ 	.short	0x0014


	//----- nvinfo : EIATTR_PARAM_CBANK
	.align		4
        /*0058*/ 	.byte	0x04, 0x0a
        /*005a*/ 	.short	(.L_43 - .L_42)
	.align		4
.L_42:
        /*005c*/ 	.word	index@(.nv.constant0._Z21gelu_quick_f32_kernelPKfPfi)
        /*0060*/ 	.short	0x0380
        /*0062*/ 	.short	0x0014


	//----- nvinfo : EIATTR_SW_WAR
	.align		4
.L_43:
        /*0064*/ 	.byte	0x04, 0x36
        /*0066*/ 	.short	(.L_45 - .L_44)
.L_44:
        /*0068*/ 	.word	0x00000008
.L_45:


//--------------------- .nv.info._Z15gelu_f32_kernelPKfPfi --------------------------
	.section	.nv.info._Z15gelu_f32_kernelPKfPfi,"",@"SHT_CUDA_INFO"
	.sectionflags	@""
	.align	4


	//----- nvinfo : EIATTR_CUDA_API_VERSION
	.align		4
        /*0000*/ 	.byte	0x04, 0x37
        /*0002*/ 	.short	(.L_47 - .L_46)
.L_46:
        /*0004*/ 	.word	0x00000082


	//----- nvinfo : EIATTR_KPARAM_INFO
	.align		4
.L_47:
        /*0008*/ 	.byte	0x04, 0x17
        /*000a*/ 	.short	(.L_49 - .L_48)
.L_48:
        /*000c*/ 	.word	0x00000000
        /*0010*/ 	.short	0x0002
        /*0012*/ 	.short	0x0010
        /*0014*/ 	.byte	0x00, 0xf0, 0x11, 0x00


	//----- nvinfo : EIATTR_KPARAM_INFO
	.align		4
.L_49:
        /*0018*/ 	.byte	0x04, 0x17
        /*001a*/ 	.short	(.L_51 - .L_50)
.L_50:
        /*001c*/ 	.word	0x00000000
        /*0020*/ 	.short	0x0001
        /*0022*/ 	.short	0x0008
        /*0024*/ 	.byte	0x00, 0xf5, 0x21, 0x00


	//----- nvinfo : EIATTR_KPARAM_INFO
	.align		4
.L_51:
        /*0028*/ 	.byte	0x04, 0x17
        /*002a*/ 	.short	(.L_53 - .L_52)
.L_52:
        /*002c*/ 	.word	0x00000000
        /*0030*/ 	.short	0x0000
        /*0032*/ 	.short	0x0000
        /*0034*/ 	.byte	0x00, 0xf5, 0x21, 0x00


	//----- nvinfo : EIATTR_SPARSE_MMA_MASK
	.align		4
.L_53:
        /*0038*/ 	.byte	0x03, 0x50
        /*003a*/ 	.short	0x0000


	//----- nvinfo : EIATTR_MAXREG_COUNT
	.align		4
        /*003c*/ 	.byte	0x03, 0x1b
        /*003e*/ 	.short	0x00ff


	//----- nvinfo : EIATTR_MERCURY_ISA_VERSION
	.align		4
        /*0040*/ 	.byte	0x03, 0x5f
        /*0042*/ 	.short	0x0101


	//----- nvinfo : EIATTR_VRC_CTA_INIT_COUNT
	.align		4
        /*0044*/ 	.byte	0x02, 0x4a
	.zero		1
	.zero		1


	//----- nvinfo : EIATTR_EXIT_INSTR_OFFSETS
	.align		4
        /*0048*/ 	.byte	0x04, 0x1c
        /*004a*/ 	.short	(.L_55 - .L_54)


	//   ....[0]....
.L_54:
        /*004c*/ 	.word	0x00000070


	//   ....[1]....
        /*0050*/ 	.word	0x000002f0


	//----- nvinfo : EIATTR_CBANK_PARAM_SIZE
	.align		4
.L_55:
        /*0054*/ 	.byte	0x03, 0x19
        /*0056*/ 	.short	0x0014


	//----- nvinfo : EIATTR_PARAM_CBANK
	.align		4
        /*0058*/ 	.byte	0x04, 0x0a
        /*005a*/ 	.short	(.L_57 - .L_56)
	.align		4
.L_56:
        /*005c*/ 	.word	index@(.nv.constant0._Z15gelu_f32_kernelPKfPfi)
        /*0060*/ 	.short	0x0380
        /*0062*/ 	.short	0x0014


	//----- nvinfo : EIATTR_SW_WAR
	.align		4
.L_57:
        /*0064*/ 	.byte	0x04, 0x36
        /*0066*/ 	.short	(.L_59 - .L_58)
.L_58:
        /*0068*/ 	.word	0x00000008
.L_59:


//--------------------- .nv.callgraph             --------------------------
	.section	.nv.callgraph,"",@"SHT_CUDA_CALLGRAPH"
	.align	4
	.sectionentsize	8
	.align		4
        /*0000*/ 	.word	0x00000000
	.align		4
        /*0004*/ 	.word	0xffffffff
	.align		4
        /*0008*/ 	.word	0x00000000
	.align		4
        /*000c*/ 	.word	0xfffffffe
	.align		4
        /*0010*/ 	.word	0x00000000
	.align		4
        /*0014*/ 	.word	0xfffffffd
	.align		4
        /*0018*/ 	.word	0x00000000
	.align		4
        /*001c*/ 	.word	0xfffffffc


//--------------------- .text._Z26gelu_quick_f32_vec4_kernelPK6float4PS_i --------------------------
	.section	.text._Z26gelu_quick_f32_vec4_kernelPK6float4PS_i,"ax",@progbits
	.align	128
        .global         _Z26gelu_quick_f32_vec4_kernelPK6float4PS_i
        .type           _Z26gelu_quick_f32_vec4_kernelPK6float4PS_i,@function
        .size           _Z26gelu_quick_f32_vec4_kernelPK6float4PS_i,(.L_x_3 - _Z26gelu_quick_f32_vec4_kernelPK6float4PS_i)
        .other          _Z26gelu_quick_f32_vec4_kernelPK6float4PS_i,@"STO_CUDA_ENTRY STV_DEFAULT"
_Z26gelu_quick_f32_vec4_kernelPK6float4PS_i:
.text._Z26gelu_quick_f32_vec4_kernelPK6float4PS_i:
[----:B------:R-:W-:Y:S01]  /*0000*/  LDC R1, c[0x0][0x37c] ;  /* 0x0000df00ff017b82 */ /* 0x000fe20000000800 */
[----:B------:R-:W0:Y:S01]  /*0010*/  S2R R0, SR_TID.X ;  /* 0x0000000000007919 */ /* 0x000e220000002100 */
[----:B------:R-:W1:Y:S06]  /*0020*/  LDCU UR5, c[0x0][0x390] ;  /* 0x00007200ff0577ac */ /* 0x000e6c0008000800 */
[----:B------:R-:W0:Y:S08]  /*0030*/  S2UR UR6, SR_CTAID.X ;  /* 0x00000000000679c3 */ /* 0x000e300000002500 */
[----:B------:R-:W0:Y:S01]  /*0040*/  LDC R9, c[0x0][0x360] ;  /* 0x0000d800ff097b82 */ /* 0x000e220000000800 */
[----:B-1----:R-:W-:-:S04]  /*0050*/  USHF.R.S32.HI UR4, URZ, 0x1f, UR5 ;  /* 0x0000001fff047899 */ /* 0x002fc80008011405 */
[----:B------:R-:W-:-:S04]  /*0060*/  ULEA.HI UR4, UR4, UR5, URZ, 0x2 ;  /* 0x0000000504047291 */ /* 0x000fc8000f8f10ff */
[----:B------:R-:W-:Y:S01]  /*0070*/  USHF.R.S32.HI UR4, URZ, 0x2, UR4 ;  /* 0x00000002ff047899 */ /* 0x000fe20008011404 */
[----:B0-----:R-:W-:-:S05]  /*0080*/  IMAD R9, R9, UR6, R0 ;  /* 0x0000000609097c24 */ /* 0x001fca000f8e0200 */
[----:B------:R-:W-:-:S13]  /*0090*/  ISETP.GE.AND P0, PT, R9, UR4, PT ;  /* 0x0000000409007c0c */ /* 0x000fda000bf06270 */
[----:B------:R-:W-:Y:S05]  /*00a0*/  @P0 EXIT ;  /* 0x000000000000094d */ /* 0x000fea0003800000 */
[----:B------:R-:W0:Y:S01]  /*00b0*/  LDC.64 R4, c[0x0][0x380] ;  /* 0x0000e000ff047b82 */ /* 0x000e220000000a00 */
[----:B------:R-:W1:Y:S01]  /*00c0*/  LDCU.64 UR4, c[0x0][0x358] ;  /* 0x00006b00ff0477ac */ /* 0x000e620008000a00 */
[----:B0-----:R-:W-:-:S06]  /*00d0*/  IMAD.WIDE R4, R9, 0x10, R4 ;  /* 0x0000001009047825 */ /* 0x001fcc00078e0204 */
[----:B-1----:R-:W2:Y:S01]  /*00e0*/  LDG.E.128.CONSTANT R4, desc[UR4][R4.64] ;  /* 0x0000000404047981 */ /* 0x002ea2000c1e9d00 */
[----:B------:R-:W-:Y:S02]  /*00f0*/  HFMA2 R15, -RZ, RZ, 1.875, 0 ;  /* 0x3f800000ff0f7431 */ /* 0x000fe400000001ff */
[----:B--2---:R-:W-:Y:S01]  /*0100*/  FMUL R3, R4, 0.044714998453855514526 ;  /* 0x3d37271304037820 */ /* 0x004fe20000400000 */
[----:B------:R-:W-:Y:S01]  /*0110*/  FMUL R13, R6, 0.044714998453855514526 ;  /* 0x3d372713060d7820 */ /* 0x000fe20000400000 */
[----:B------:R-:W-:Y:S01]  /*0120*/  FMUL R8, R4, 0.79788458347320556641 ;  /* 0x3f4c422a04087820 */ /* 0x000fe20000400000 */
[----:B------:R-:W-:Y:S01]  /*0130*/  FMUL R11, R6, 0.79788458347320556641 ;  /* 0x3f4c422a060b7820 */ /* 0x000fe20000400000 */
[----:B------:R-:W-:Y:S01]  /*0140*/  FFMA R3, R4, R3, 1 ;  /* 0x3f80000004037423 */ /* 0x000fe20000000003 */
[----:B------:R-:W-:Y:S01]  /*0150*/  FFMA R12, R6, R13, 1 ;  /* 0x3f800000060c7423 */ /* 0x000fe2000000000d */
[----:B------:R-:W-:Y:S01]  /*0160*/  FMUL R0, R5, 0.044714998453855514526 ;  /* 0x3d37271305007820 */ /* 0x000fe20000400000 */
[----:B------:R-:W-:Y:S01]  /*0170*/  FMUL R14, R7, 0.044714998453855514526 ;  /* 0x3d372713070e7820 */ /* 0x000fe20000400000 */
[----:B------:R-:W-:Y:S01]  /*0180*/  FMUL R8, R8, R3 ;  /* 0x0000000308087220 */ /* 0x000fe20000400000 */
[----:B------:R-:W-:Y:S01]  /*0190*/  FMUL R11, R11, R12 ;  /* 0x0000000c0b0b7220 */ /* 0x000fe20000400000 */
[C---:B------:R-:W-:Y:S01]  /*01a0*/  FMUL R10, R5.reuse, 0.79788458347320556641 ;  /* 0x3f4c422a050a7820 */ /* 0x040fe20000400000 */
[----:B------:R-:W-:Y:S01]  /*01b0*/  FFMA R3, R5, R0, 1 ;  /* 0x3f80000005037423 */ /* 0x000fe20000000000 */
[C---:B------:R-:W-:Y:S01]  /*01c0*/  FMUL R12, R7.reuse, 0.79788458347320556641 ;  /* 0x3f4c422a070c7820 */ /* 0x040fe20000400000 */
[----:B------:R-:W-:Y:S01]  /*01d0*/  FFMA R13, R7, R14, 1 ;  /* 0x3f800000070d7423 */ /* 0x000fe2000000000e */
[----:B------:R-:W-:Y:S01]  /*01e0*/  FMUL R0, |R8|, 2.8853900432586669922 ;  /* 0x4038aa3b08007820 */ /* 0x000fe20000400200 */
[----:B------:R-:W-:Y:S01]  /*01f0*/  FMUL R10, R10, R3 ;  /* 0x000000030a0a7220 */ /* 0x000fe20000400000 */
[----:B------:R-:W-:Y:S01]  /*0200*/  FMUL R3, |R11|, 2.8853900432586669922 ;  /* 0x4038aa3b0b037820 */ /* 0x000fe20000400200 */
[----:B------:R-:W-:Y:S01]  /*0210*/  FMUL R12, R12, R13 ;  /* 0x0000000d0c0c7220 */ /* 0x000fe20000400000 */
[----:B------:R-:W-:Y:S01]  /*0220*/  MOV R13, 0x3c80f082 ;  /* 0x3c80f082000d7802 */ /* 0x000fe20000000f00 */
[----:B------:R-:W-:Y:S01]  /*0230*/  FMUL R2, |R10|, 2.8853900432586669922 ;  /* 0x4038aa3b0a027820 */ /* 0x000fe20000400200 */
[----:B------:R-:W0:Y:S01]  /*0240*/  MUFU.EX2 R0, R0 ;  /* 0x0000000000007308 */ /* 0x000e220000000800 */
[----:B------:R-:W-:Y:S01]  /*0250*/  FMUL R17, |R12|, 2.8853900432586669922 ;  /* 0x4038aa3b0c117820 */ /* 0x000fe20000400200 */
[----:B------:R-:W-:Y:S01]  /*0260*/  FSETP.GE.AND P6, PT, |R8|, 9.010913848876953125, PT ;  /* 0x41102cb40800780b */ /* 0x000fe20003fc6200 */
[----:B------:R-:W-:Y:S01]  /*0270*/  FMUL R4, R4, 0.5 ;  /* 0x3f00000004047820 */ /* 0x000fe20000400000 */
[----:B------:R-:W-:Y:S01]  /*0280*/  FSETP.GE.AND P2, PT, |R8|, 0.60000002384185791016, PT ;  /* 0x3f19999a0800780b */ /* 0x000fe20003f46200 */
[----:B------:R-:W-:Y:S01]  /*0290*/  FMUL R5, R5, 0.5 ;  /* 0x3f00000005057820 */ /* 0x000fe20000400000 */
[----:B------:R-:W-:Y:S01]  /*02a0*/  FSETP.GE.AND P1, PT, |R10|, 0.60000002384185791016, PT ;  /* 0x3f19999a0a00780b */ /* 0x000fe20003f26200 */
[----:B------:R-:W-:Y:S01]  /*02b0*/  FMUL R6, R6, 0.5 ;  /* 0x3f00000006067820 */ /* 0x000fe20000400000 */
[----:B------:R-:W1:Y:S01]  /*02c0*/  MUFU.EX2 R3, R3 ;  /* 0x0000000300037308 */ /* 0x000e620000000800 */
[----:B------:R-:W-:Y:S01]  /*02d0*/  FSETP.GE.AND P0, PT, |R11|, 0.60000002384185791016, PT ;  /* 0x3f19999a0b00780b */ /* 0x000fe20003f06200 */
[----:B------:R-:W-:Y:S01]  /*02e0*/  FMUL R7, R7, 0.5 ;  /* 0x3f00000007077820 */ /* 0x000fe20000400000 */
[----:B------:R-:W-:-:S02]  /*02f0*/  FSETP.GE.AND P5, PT, |R10|, 9.010913848876953125, PT ;  /* 0x41102cb40a00780b */ /* 0x000fc40003fa6200 */
[----:B------:R-:W-:Y:S02]  /*0300*/  FSETP.GE.AND P4, PT, |R11|, 9.010913848876953125, PT ;  /* 0x41102cb40b00780b */ /* 0x000fe40003f86200 */
[----:B------:R-:W-:Y:S01]  /*0310*/  FSETP.GE.AND P3, PT, |R12|, 9.010913848876953125, PT ;  /* 0x41102cb40c00780b */ /* 0x000fe20003f66200 */
[----:B------:R-:W2:Y:S01]  /*0320*/  MUFU.EX2 R2, R2 ;  /* 0x0000000200027308 */ /* 0x000ea20000000800 */
[----:B0-----:R-:W-:-:S07]  /*0330*/  FADD R0, R0, 1 ;  /* 0x3f80000000007421 */ /* 0x001fce0000000000 */
[----:B------:R-:W0:Y:S01]  /*0340*/  MUFU.EX2 R17, R17 ;  /* 0x0000001100117308 */ /* 0x000e220000000800 */
[----:B-1----:R-:W-:Y:S01]  /*0350*/  FADD R16, R3, 1 ;  /* 0x3f80000003107421 */ /* 0x002fe20000000000 */
[----:B------:R-:W-:-:S04]  /*0360*/  FMUL R3, R8, R8 ;  /* 0x0000000808037220 */ /* 0x000fc80000400000 */
[C---:B------:R-:W-:Y:S02]  /*0370*/  FFMA R22, R3.reuse, R13, -0.052303962409496307373 ;  /* 0xbd563cae03167423 */ /* 0x040fe4000000000d */
[----:B------:R1:W3:Y:S01]  /*0380*/  MUFU.RCP R14, R0 ;  /* 0x00000000000e7308 */ /* 0x0002e20000001000 */
[----:B--2---:R-:W-:Y:S01]  /*0390*/  FADD R18, R2, 1 ;  /* 0x3f80000002127421 */ /* 0x004fe20000000000 */
[----:B------:R-:W-:Y:S01]  /*03a0*/  FMUL R2, R10, R10 ;  /* 0x0000000a0a027220 */ /* 0x000fe20000400000 */
[----:B------:R-:W-:-:S04]  /*03b0*/  FFMA R22, R3, R22, 0.1331529766321182251 ;  /* 0x3e08594103167423 */ /* 0x000fc80000000016 */
[----:B------:R-:W-:Y:S01]  /*03c0*/  FFMA R22, R3, R22, -0.33332768082618713379 ;  /* 0xbeaaa9ed03167423 */ /* 0x000fe20000000016 */
[----:B------:R-:W2:Y:S01]  /*03d0*/  MUFU.RCP R18, R18 ;  /* 0x0000001200127308 */ /* 0x000ea20000001000 */
[----:B-1----:R-:W-:Y:S01]  /*03e0*/  FMUL R0, R11, R11 ;  /* 0x0000000b0b007220 */ /* 0x002fe20000400000 */
[----:B0-----:R-:W-:Y:S01]  /*03f0*/  FADD R20, R17, 1 ;  /* 0x3f80000011147421 */ /* 0x001fe20000000000 */
[-C--:B------:R-:W-:Y:S02]  /*0400*/  FFMA R17, R2, R13.reuse, -0.052303962409496307373 ;  /* 0xbd563cae02117423 */ /* 0x080fe4000000000d */
[----:B------:R-:W-:Y:S02]  /*0410*/  FFMA R19, R0, R13, -0.052303962409496307373 ;  /* 0xbd563cae00137423 */ /* 0x000fe4000000000d */
[----:B------:R-:W-:Y:S01]  /*0420*/  FFMA R17, R2, R17, 0.1331529766321182251 ;  /* 0x3e08594102117423 */ /* 0x000fe20000000011 */
[----:B------:R-:W0:Y:S01]  /*0430*/  MUFU.RCP R16, R16 ;  /* 0x0000001000107308 */ /* 0x000e220000001000 */
[----:B------:R-:W-:Y:S01]  /*0440*/  FFMA R21, R0, R19, 0.1331529766321182251 ;  /* 0x3e08594100157423 */ /* 0x000fe20000000013 */
[----:B---3--:R-:W-:Y:S01]  /*0450*/  FFMA R14, R14, -2, R15 ;  /* 0xc00000000e0e7823 */ /* 0x008fe2000000000f */
[----:B------:R-:W-:Y:S01]  /*0460*/  FFMA R19, R2, R17, -0.33332768082618713379 ;  /* 0xbeaaa9ed02137423 */ /* 0x000fe20000000011 */
[----:B------:R-:W-:Y:S01]  /*0470*/  FFMA R17, R3, R22, RZ ;  /* 0x0000001603117223 */ /* 0x000fe200000000ff */
[----:B------:R-:W-:-:S02]  /*0480*/  FFMA R21, R0, R21, -0.33332768082618713379 ;  /* 0xbeaaa9ed00157423 */ /* 0x000fc40000000015 */
[----:B------:R-:W-:Y:S01]  /*0490*/  FFMA R19, R2, R19, RZ ;  /* 0x0000001302137223 */ /* 0x000fe200000000ff */
[----:B------:R-:W1:Y:S01]  /*04a0*/  MUFU.RCP R20, R20 ;  /* 0x0000001400147308 */ /* 0x000e620000001000 */
[----:B------:R-:W-:Y:S01]  /*04b0*/  FFMA R22, R0, R21, RZ ;  /* 0x0000001500167223 */ /* 0x000fe200000000ff */
[----:B------:R-:W-:Y:S01]  /*04c0*/  FMUL R0, R12, R12 ;  /* 0x0000000c0c007220 */ /* 0x000fe20000400000 */
[----:B------:R-:W3:Y:S01]  /*04d0*/  LDC.64 R2, c[0x0][0x388] ;  /* 0x0000e200ff027b82 */ /* 0x000ee20000000a00 */
[--C-:B--2---:R-:W-:Y:S02]  /*04e0*/  FFMA R18, R18, -2, R15.reuse ;  /* 0xc000000012127823 */ /* 0x104fe4000000000f */
[----:B------:R-:W-:Y:S01]  /*04f0*/  FFMA R13, R0, R13, -0.052303962409496307373 ;  /* 0xbd563cae000d7423 */ /* 0x000fe2000000000d */
[----:B0-----:R-:W-:-:S05]  /*0500*/  FFMA R16, R16, -2, R15 ;  /* 0xc000000010107823 */ /* 0x001fca000000000f */
[----:B------:R-:W-:Y:S01]  /*0510*/  FSEL R16, R16, 1, !P4 ;  /* 0x3f80000010107808 */ /* 0x000fe20006000000 */
[----:B-1----:R-:W-:Y:S01]  /*0520*/  FFMA R20, R20, -2, R15 ;  /* 0xc000000014147823 */ /* 0x002fe2000000000f */
[----:B------:R-:W-:Y:S01]  /*0530*/  FFMA R15, R0, R13, 0.1331529766321182251 ;  /* 0x3e085941000f7423 */ /* 0x000fe2000000000d */
[----:B------:R-:W-:Y:S02]  /*0540*/  FSEL R13, R14, 1, !P6 ;  /* 0x3f8000000e0d7808 */ /* 0x000fe40007000000 */
[----:B------:R-:W-:Y:S01]  /*0550*/  FSETP.GE.AND P6, PT, |R12|, 0.60000002384185791016, PT ;  /* 0x3f19999a0c00780b */ /* 0x000fe20003fc6200 */
[----:B------:R-:W-:Y:S01]  /*0560*/  FFMA R23, R0, R15, -0.33332768082618713379 ;  /* 0xbeaaa9ed00177423 */ /* 0x000fe2000000000f */
[----:B------:R-:W-:Y:S02]  /*0570*/  FSEL R15, R18, 1, !P5 ;  /* 0x3f800000120f7808 */ /* 0x000fe40006800000 */
[----:B------:R-:W-:Y:S01]  /*0580*/  FSEL R21, R20, 1, !P3 ;  /* 0x3f80000014157808 */ /* 0x000fe20005800000 */
[----:B------:R-:W-:Y:S01]  /*0590*/  FFMA R23, R0, R23, RZ ;  /* 0x0000001700177223 */ /* 0x000fe200000000ff */
[--C-:B------:R-:W-:Y:S01]  /*05a0*/  LOP3.LUT R13, R13, 0x80000000, R8.reuse, 0xb8, !PT ;  /* 0x800000000d0d7812 */ /* 0x100fe200078eb808 */
[----:B------:R-:W-:Y:S01]  /*05b0*/  @!P2 FFMA R13, R8, R17, R8 ;  /* 0x00000011080da223 */ /* 0x000fe20000000008 */
[--C-:B------:R-:W-:Y:S01]  /*05c0*/  LOP3.LUT R15, R15, 0x80000000, R10.reuse, 0xb8, !PT ;  /* 0x800000000f0f7812 */ /* 0x100fe200078eb80a */
[----:B------:R-:W-:Y:S01]  /*05d0*/  @!P1 FFMA R15, R10, R19, R10 ;  /* 0x000000130a0f9223 */ /* 0x000fe2000000000a */
[--C-:B------:R-:W-:Y:S01]  /*05e0*/  LOP3.LUT R16, R16, 0x80000000, R11.reuse, 0xb8, !PT ;  /* 0x8000000010107812 */ /* 0x100fe200078eb80b */
[----:B------:R-:W-:Y:S01]  /*05f0*/  @!P0 FFMA R16, R11, R22, R11 ;  /* 0x000000160b108223 */ /* 0x000fe2000000000b */
[--C-:B------:R-:W-:Y:S01]  /*0600*/  LOP3.LUT R21, R21, 0x80000000, R12.reuse, 0xb8, !PT ;  /* 0x8000000015157812 */ /* 0x100fe200078eb80c */
[----:B------:R-:W-:Y:S01]  /*0610*/  @!P6 FFMA R21, R12, R23, R12 ;  /* 0x000000170c15e223 */ /* 0x000fe2000000000c */
[----:B---3--:R-:W-:-:S04]  /*0620*/  IMAD.WIDE R2, R9, 0x10, R2 ;  /* 0x0000001009027825 */ /* 0x008fc800078e0202 */
[----:B------:R-:W-:Y:S01]  /*0630*/  FADD R13, R13, 1 ;  /* 0x3f8000000d0d7421 */ /* 0x000fe20000000000 */
[----:B------:R-:W-:Y:S01]  /*0640*/  FADD R0, R15, 1 ;  /* 0x3f8000000f007421 */ /* 0x000fe20000000000 */
[----:B------:R-:W-:Y:S01]  /*0650*/  FADD R9, R16, 1 ;  /* 0x3f80000010097421 */ /* 0x000fe20000000000 */
[----:B------:R-:W-:Y:S01]  /*0660*/  FADD R8, R21, 1 ;  /* 0x3f80000015087421 */ /* 0x000fe20000000000 */
[----:B------:R-:W-:Y:S01]  /*0670*/  FMUL R4, R4, R13 ;  /* 0x0000000d04047220 */ /* 0x000fe20000400000 */
[----:B------:R-:W-:Y:S01]  /*0680*/  FMUL R5, R5, R0 ;  /* 0x0000000005057220 */ /* 0x000fe20000400000 */
[----:B------:R-:W-:Y:S01]  /*0690*/  FMUL R6, R6, R9 ;  /* 0x0000000906067220 */ /* 0x000fe20000400000 */
[----:B------:R-:W-:-:S05]  /*06a0*/  FMUL R7, R7, R8 ;  /* 0x0000000807077220 */ /* 0x000fca0000400000 */
[----:B------:R-:W-:Y:S01]  /*06b0*/  STG.E.128 desc[UR4][R2.64], R4 ;  /* 0x0000000402007986 */ /* 0x000fe2000c101d04 */
[----:B------:R-:W-:Y:S05]  /*06c0*/  EXIT ;  /* 0x000000000000794d */ /* 0x000fea0003800000 */
.L_x_0:
[----:B------:R-:W-:-:S00]  /*06d0*/  BRA `(.L_x_0) ;  /* 0xfffffffc00fc7947 */ /* 0x000fc0000383ffff */
[----:B------:R-:W-:-:S00]  /*06e0*/  NOP ;  /* 0x0000000000007918 */ /* 0x000fc00000000000 */
        /* <DEDUP_REMOVED lines=9> */
.L_x_3:


//--------------------- .text._Z21gelu_quick_f32_kernelPKfPfi --------------------------
	.section	.text._Z21gelu_quick_f32_kernelPKfPfi,"ax",@progbits
	.align	128
        .global         _Z21gelu_quick_f32_kernelPKfPfi
        .type           _Z21gelu_quick_f32_kernelPKfPfi,@function
        .size           _Z21gelu_quick_f32_kernelPKfPfi,(.L_x_4 - _Z21gelu_quick_f32_kernelPKfPfi)
        .other          _Z21gelu_quick_f32_kernelPKfPfi,@"STO_CUDA_ENTRY STV_DEFAULT"
_Z21gelu_quick_f32_kernelPKfPfi:
.text._Z21gelu_quick_f32_kernelPKfPfi:
[----:B------:R-:W-:Y:S01]  /*0000*/  LDC R1, c[0x0][0x37c] ;  /* 0x0000df00ff017b82 */ /* 0x000fe20000000800 */
[----:B------:R-:W0:Y:S07]  /*0010*/  S2R R0, SR_TID.X ;  /* 0x0000000000007919 */ /* 0x000e2e0000002100 */
[----:B------:R-:W0:Y:S01]  /*0020*/  S2UR UR4, SR_CTAID.X ;  /* 0x00000000000479c3 */ /* 0x000e220000002500 */
[----:B------:R-:W1:Y:S07]  /*0030*/  LDCU UR5, c[0x0][0x390] ;  /* 0x00007200ff0577ac */ /* 0x000e6e0008000800 */
[----:B------:R-:W0:Y:S02]  /*0040*/  LDC R5, c[0x0][0x360] ;  /* 0x0000d800ff057b82 */ /* 0x000e240000000800 */
[----:B0-----:R-:W-:-:S05]  /*0050*/  IMAD R5, R5, UR4, R0 ;  /* 0x0000000405057c24 */ /* 0x001fca000f8e0200 */
[----:B-1----:R-:W-:-:S13]  /*0060*/  ISETP.GE.AND P0, PT, R5, UR5, PT ;  /* 0x0000000505007c0c */ /* 0x002fda000bf06270 */
[----:B------:R-:W-:Y:S05]  /*0070*/  @P0 EXIT ;  /* 0x000000000000094d */ /* 0x000fea0003800000 */
[----:B------:R-:W0:Y:S01]  /*0080*/  LDC.64 R2, c[0x0][0x380] ;  /* 0x0000e000ff027b82 */ /* 0x000e220000000a00 */
[----:B------:R-:W1:Y:S01]  /*0090*/  LDCU.64 UR4, c[0x0][0x358] ;  /* 0x00006b00ff0477ac */ /* 0x000e620008000a00 */
[----:B0-----:R-:W-:-:S05]  /*00a0*/  IMAD.WIDE R2, R5, 0x4, R2 ;  /* 0x0000000405027825 */ /* 0x001fca00078e0202 */
[----:B-1----:R0:W2:Y:S01]  /*00b0*/  LDG.E.CONSTANT R4, desc[UR4][R2.64] ;  /* 0x0000000402047981 */ /* 0x0020a2000c1e9900 */
[----:B------:R-:W-:Y:S01]  /*00c0*/  MOV R10, 0x3c80f082 ;  /* 0x3c80f082000a7802 */ /* 0x000fe20000000f00 */
[----:B------:R-:W-:Y:S01]  /*00d0*/  HFMA2 R11, -RZ, RZ, 1.875, 0 ;  /* 0x3f800000ff0b7431 */ /* 0x000fe200000001ff */
[----:B0-----:R-:W0:Y:S02]  /*00e0*/  LDC.64 R2, c[0x0][0x388] ;  /* 0x0000e200ff027b82 */ /* 0x001e240000000a00 */
[----:B0-----:R-:W-:-:S04]  /*00f0*/  IMAD.WIDE R2, R5, 0x4, R2 ;  /* 0x0000000405027825 */ /* 0x001fc800078e0202 */
[C---:B--2---:R-:W-:Y:S01]  /*0100*/  FMUL R7, R4.reuse, 0.044714998453855514526 ;  /* 0x3d37271304077820 */ /* 0x044fe20000400000 */
[----:B------:R-:W-:-:S03]  /*0110*/  FMUL R0, R4, 0.79788458347320556641 ;  /* 0x3f4c422a04007820 */ /* 0x000fc60000400000 */
[C---:B------:R-:W-:Y:S01]  /*0120*/  FFMA R7, R4.reuse, R7, 1 ;  /* 0x3f80000004077423 */ /* 0x040fe20000000007 */
[----:B------:R-:W-:-:S03]  /*0130*/  FMUL R4, R4, 0.5 ;  /* 0x3f00000004047820 */ /* 0x000fc60000400000 */
[----:B------:R-:W-:-:S04]  /*0140*/  FMUL R7, R0, R7 ;  /* 0x0000000700077220 */ /* 0x000fc80000400000 */
[C---:B------:R-:W-:Y:S01]  /*0150*/  FMUL R0, |R7|.reuse, 2.8853900432586669922 ;  /* 0x4038aa3b07007820 */ /* 0x040fe20000400200 */
[C---:B------:R-:W-:Y:S01]  /*0160*/  FMUL R9, R7.reuse, R7 ;  /* 0x0000000707097220 */ /* 0x040fe20000400000 */
[C---:B------:R-:W-:Y:S02]  /*0170*/  FSETP.GE.AND P1, PT, |R7|.reuse, 0.60000002384185791016, PT ;  /* 0x3f19999a0700780b */ /* 0x040fe40003f26200 */
[----:B------:R-:W-:Y:S01]  /*0180*/  FSETP.GE.AND P0, PT, |R7|, 9.010913848876953125, PT ;  /* 0x41102cb40700780b */ /* 0x000fe20003f06200 */
[C---:B------:R-:W-:Y:S01]  /*0190*/  FFMA R10, R9.reuse, R10, -0.052303962409496307373 ;  /* 0xbd563cae090a7423 */ /* 0x040fe2000000000a */
[----:B------:R-:W0:Y:S02]  /*01a0*/  MUFU.EX2 R0, R0 ;  /* 0x0000000000007308 */ /* 0x000e240000000800 */
[----:B0-----:R-:W-:Y:S01]  /*01b0*/  FADD R6, R0, 1 ;  /* 0x3f80000000067421 */ /* 0x001fe20000000000 */
[----:B------:R-:W-:-:S04]  /*01c0*/  FFMA R0, R9, R10, 0.1331529766321182251 ;  /* 0x3e08594109007423 */ /* 0x000fc8000000000a */
[C---:B------:R-:W-:Y:S01]  /*01d0*/  FFMA R0, R9.reuse, R0, -0.33332768082618713379 ;  /* 0xbeaaa9ed09007423 */ /* 0x040fe20000000000 */
[----:B------:R-:W0:Y:S03]  /*01e0*/  MUFU.RCP R6, R6 ;  /* 0x0000000600067308 */ /* 0x000e260000001000 */
[----:B------:R-:W-:Y:S01]  /*01f0*/  FFMA R0, R9, R0, RZ ;  /* 0x0000000009007223 */ /* 0x000fe200000000ff */
[----:B0-----:R-:W-:-:S05]  /*0200*/  FFMA R8, R6, -2, R11 ;  /* 0xc000000006087823 */ /* 0x001fca000000000b */
[----:B------:R-:W-:-:S04]  /*0210*/  FSEL R8, R8, 1, !P0 ;  /* 0x3f80000008087808 */ /* 0x000fc80004000000 */
[--C-:B------:R-:W-:Y:S01]  /*0220*/  LOP3.LUT R8, R8, 0x80000000, R7.reuse, 0xb8, !PT ;  /* 0x8000000008087812 */ /* 0x100fe200078eb807 */
[----:B------:R-:W-:-:S04]  /*0230*/  @!P1 FFMA R8, R7, R0, R7 ;  /* 0x0000000007089223 */ /* 0x000fc80000000007 */
[----:B------:R-:W-:-:S04]  /*0240*/  FADD R7, R8, 1 ;  /* 0x3f80000008077421 */ /* 0x000fc80000000000 */
[----:B------:R-:W-:-:S05]  /*0250*/  FMUL R7, R4, R7 ;  /* 0x0000000704077220 */ /* 0x000fca0000400000 */
[----:B------:R-:W-:Y:S01]  /*0260*/  STG.E desc[UR4][R2.64], R7 ;  /* 0x0000000702007986 */ /* 0x000fe2000c101904 */
[----:B------:R-:W-:Y:S05]  /*0270*/  EXIT ;  /* 0x000000000000794d */ /* 0x000fea0003800000 */
.L_x_1:
        /* <DEDUP_REMOVED lines=16> */
.L_x_4:


//--------------------- .text._Z15gelu_f32_kernelPKfPfi --------------------------
	.section	.text._Z15gelu_f32_kernelPKfPfi,"ax",@progbits
	.align	128
        .global         _Z15gelu_f32_kernelPKfPfi
        .type           _Z15gelu_f32_kernelPKfPfi,@function
        .size           _Z15gelu_f32_kernelPKfPfi,(.L_x_5 - _Z15gelu_f32_kernelPKfPfi)
        .other          _Z15gelu_f32_kernelPKfPfi,@"STO_CUDA_ENTRY STV_DEFAULT"
_Z15gelu_f32_kernelPKfPfi:
.text._Z15gelu_f32_kernelPKfPfi:
        /* <DEDUP_REMOVED lines=12> */
[----:B------:R-:W-:Y:S01]  /*00c0*/  HFMA2 R7, -RZ, RZ, 0.61474609375, 16.90625 ;  /* 0x38eb4c3aff077431 */ /* 0x000fe200000001ff */
[----:B------:R-:W-:Y:S01]  /*00d0*/  MOV R9, 0x3aae005b ;  /* 0x3aae005b00097802 */ /* 0x000fe20000000f00 */
[----:B------:R-:W-:Y:S01]  /*00e0*/  HFMA2 R8, -RZ, RZ, 1.0087890625, -0.000686168670654296875 ;  /* 0x3c09919fff087431 */ /* 0x000fe200000001ff */
[----:B------:R-:W-:Y:S01]  /*00f0*/  MOV R10, 0x3d24d99a ;  /* 0x3d24d99a000a7802 */ /* 0x000fe20000000f00 */
[----:B0-----:R-:W-:Y:S02]  /*0100*/  HFMA2 R5, -RZ, RZ, 1.5341796875, 81.5625 ;  /* 0x3e235519ff057431 */ /* 0x001fe400000001ff */
[----:B--2---:R-:W-:-:S04]  /*0110*/  FMUL R3, R2, 0.70710676908493041992 ;  /* 0x3f3504f302037820 */ /* 0x004fc80000400000 */
[C---:B------:R-:W-:Y:S01]  /*0120*/  FMUL R6, R3.reuse, R3 ;  /* 0x0000000303067220 */ /* 0x040fe20000400000 */
[----:B------:R-:W-:-:S04]  /*0130*/  FSETP.GE.AND P0, PT, |R3|, 1.0029599666595458984, PT ;  /* 0x3f8060fe0300780b */ /* 0x000fc80003f06200 */
[----:B------:R-:W-:Y:S02]  /*0140*/  FSEL R6, |R3|, R6, P0 ;  /* 0x0000000603067208 */ /* 0x000fe40000000200 */
[----:B------:R-:W-:Y:S02]  /*0150*/  FSEL R7, R7, 8.4834944573231041431e-05, P0 ;  /* 0x38b1e96a07077808 */ /* 0x000fe40000000000 */
[----:B------:R-:W-:Y:S02]  /*0160*/  FSEL R9, -R9, -0.00082130916416645050049, P0 ;  /* 0xba574d2009097808 */ /* 0x000fe40000000100 */
[----:B------:R-:W-:Y:S02]  /*0170*/  FSEL R4, R8, 0.0052134888246655464172, P0 ;  /* 0x3baad5ea08047808 */ /* 0x000fe40000000000 */
[----:B------:R-:W-:Y:S01]  /*0180*/  FSEL R8, -R10, -0.026868773624300956726, P0 ;  /* 0xbcdc1be70a087808 */ /* 0x000fe20000000100 */
[----:B------:R-:W-:Y:S01]  /*0190*/  FFMA R7, R6, R7, R9 ;  /* 0x0000000706077223 */ /* 0x000fe20000000009 */
[----:B------:R-:W-:-:S03]  /*01a0*/  MOV R9, 0x3f69b4f9 ;  /* 0x3f69b4f900097802 */ /* 0x000fc60000000f00 */
[C---:B------:R-:W-:Y:S01]  /*01b0*/  FFMA R7, R6.reuse, R7, R4 ;  /* 0x0000000706077223 */ /* 0x040fe20000000004 */
[----:B------:R-:W-:Y:S01]  /*01c0*/  FSEL R4, R5, 0.11284004896879196167, P0 ;  /* 0x3de718af05047808 */ /* 0x000fe20000000000 */
[----:B------:R-:W-:Y:S02]  /*01d0*/  HFMA2 R5, -RZ, RZ, 1.7822265625, 0.000185489654541015625 ;  /* 0x3f210a14ff057431 */ /* 0x000fe400000001ff */
[----:B------:R-:W-:Y:S01]  /*01e0*/  FFMA R7, R6, R7, R8 ;  /* 0x0000000706077223 */ /* 0x000fe20000000008 */
[----:B------:R-:W-:-:S03]  /*01f0*/  FSEL R8, R9, -0.37612664699554443359, P0 ;  /* 0xbec093ac09087808 */ /* 0x000fc60000000000 */
[----:B------:R-:W-:Y:S01]  /*0200*/  FFMA R7, R6, R7, R4 ;  /* 0x0000000706077223 */ /* 0x000fe20000000004 */
[----:B------:R-:W-:-:S03]  /*0210*/  FSEL R4, R5, 0.12837915122509002686, P0 ;  /* 0x3e0375d305047808 */ /* 0x000fc60000000000 */
[C---:B------:R-:W-:Y:S01]  /*0220*/  FFMA R7, R6.reuse, R7, R8 ;  /* 0x0000000706077223 */ /* 0x040fe20000000008 */
[----:B------:R-:W-:-:S03]  /*0230*/  FSEL R5, -R6, R3, P0 ;  /* 0x0000000306057208 */ /* 0x000fc60000000100 */
[----:B------:R-:W-:-:S04]  /*0240*/  FFMA R4, R6, R7, R4 ;  /* 0x0000000706047223 */ /* 0x000fc80000000004 */
[----:B------:R-:W-:Y:S02]  /*0250*/  FFMA R6, R4, R5, R5 ;  /* 0x0000000504067223 */ /* 0x000fe40000000005 */
[----:B------:R-:W0:Y:S02]  /*0260*/  LDC.64 R4, c[0x0][0x388] ;  /* 0x0000e200ff047b82 */ /* 0x000e240000000a00 */
[----:B------:R-:W1:Y:S02]  /*0270*/  @P0 MUFU.EX2 R7, R6 ;  /* 0x0000000600070308 */ /* 0x000e640000000800 */
[----:B-1----:R-:W-:-:S05]  /*0280*/  @P0 FADD R8, -R7, 1 ;  /* 0x3f80000007080421 */ /* 0x002fca0000000100 */
[----:B------:R-:W-:Y:S01]  /*0290*/  @P0 LOP3.LUT R6, R8, 0x80000000, R3, 0xb8, !PT ;  /* 0x8000000008060812 */ /* 0x000fe200078eb803 */
[----:B------:R-:W-:Y:S01]  /*02a0*/  FMUL R8, R2, 0.5 ;  /* 0x3f00000002087820 */ /* 0x000fe20000400000 */
[----:B0-----:R-:W-:-:S04]  /*02b0*/  IMAD.WIDE R2, R0, 0x4, R4 ;  /* 0x0000000400027825 */ /* 0x001fc800078e0204 */
[----:B------:R-:W-:-:S04]  /*02c0*/  FADD R7, R6, 1 ;  /* 0x3f80000006077421 */ /* 0x000fc80000000000 */
[----:B------:R-:W-:-:S05]  /*02d0*/  FMUL R7, R7, R8 ;  /* 0x0000000807077220 */ /* 0x000fca0000400000 */
[----:B------:R-:W-:Y:S01]  /*02e0*/  STG.E desc[UR4][R2.64], R7 ;  /* 0x0000000702007986 */ /* 0x000fe2000c101904 */
[----:B------:R-:W-:Y:S05]  /*02f0*/  EXIT ;  /* 0x000000000000794d */ /* 0x000fea0003800000 */
.L_x_2:
        /* <DEDUP_REMOVED lines=16> */
.L_x_5:


//--------------------- .nv.shared.reserved.0     --------------------------
	.section	.nv.shared.reserved.0,"aw",@nobits
	.weak		__nv_reservedSMEM_offset_0_alias
	.size		__nv_reservedSMEM_offset_0_alias, 0, 64
	.other		__nv_reservedSMEM_offset_0_alias,@"STO_CUDA_RESERVED_SHARED STV_DEFAULT"
__nv_reservedSMEM_offset_0_alias:
	.zero		0
	.zero		64


//--------------------- .nv.constant0._Z26gelu_quick_f32_vec4_kernelPK6float4PS_i --------------------------
	.section	.nv.constant0._Z26gelu_quick_f32_vec4_kernelPK6float4PS_i,"a",@progbits
	.sectionflags	@""
	.align	4
.nv.constant0._Z26gelu_quick_f32_vec4_kernelPK6float4PS_i:
	.zero		916


//--------------------- .nv.constant0._Z21gelu_quick_f32_kernelPKfPfi --------------------------
	.section	.nv.constant0._Z21gelu_quick_f32_kernelPKfPfi,"a",@progbits
	.sectionflags	@""
	.align	4
.nv.constant0._Z21gelu_quick_f32_kernelPKfPfi:
	.zero		916


//--------------------- .nv.constant0._Z15gelu_f32_kernelPKfPfi --------------------------
	.section	.nv.constant0._Z15gelu_f32_kernelPKfPfi,"a",@progbits
	.sectionflags	@""
	.align	4
.nv.constant0._Z15gelu_f32_kernelPKfPfi:
	.zero		916


//--------------------- SYMBOLS --------------------------

	.type		.nv.reservedSmem.offset0,@object
	.size		.nv.reservedSmem.offset0,0x4
